	.headerflags	@"EF_CUDA_TEXMODE_UNIFIED EF_CUDA_64BIT_ADDRESS EF_CUDA_ACCELERATORS EF_CUDA_SM90 EF_CUDA_VIRTUAL_SM(EF_CUDA_SM90)"
	.elftype	@"ET_EXEC"


//--------------------- .nv.info                  --------------------------
	.section	.nv.info,"",@"SHT_CUDA_INFO"
	.align	4


	//----- nvinfo : EIATTR_REGCOUNT
	.align		4
        /*0000*/ 	.byte	0x04, 0x2f
        /*0002*/ 	.short	(.L_1 - .L_0)
	.align		4
.L_0:
        /*0004*/ 	.word	index@(triton_poi_fused__unsafe_index_add_mul_sub_22)
        /*0008*/ 	.word	0x00000010


	//----- nvinfo : EIATTR_MIN_STACK_SIZE
	.align		4
.L_1:
        /*000c*/ 	.byte	0x04, 0x12
        /*000e*/ 	.short	(.L_3 - .L_2)
	.align		4
.L_2:
        /*0010*/ 	.word	index@(triton_poi_fused__unsafe_index_add_mul_sub_22)
        /*0014*/ 	.word	0x00000000


	//----- nvinfo : EIATTR_FRAME_SIZE
	.align		4
.L_3:
        /*0018*/ 	.byte	0x04, 0x11
        /*001a*/ 	.short	(.L_5 - .L_4)
	.align		4
.L_4:
        /*001c*/ 	.word	index@(triton_poi_fused__unsafe_index_add_mul_sub_22)
        /*0020*/ 	.word	0x00000000


	//----- nvinfo : EIATTR_MIN_STACK_SIZE
	.align		4
.L_5:
        /*0024*/ 	.byte	0x04, 0x12
        /*0026*/ 	.short	(.L_7 - .L_6)
	.align		4
.L_6:
        /*0028*/ 	.word	index@(triton_poi_fused__unsafe_index_add_mul_sub_22)
        /*002c*/ 	.word	0x00000000
.L_7:


//--------------------- .nv.info.triton_poi_fused__unsafe_index_add_mul_sub_22 --------------------------
	.section	.nv.info.triton_poi_fused__unsafe_index_add_mul_sub_22,"",@"SHT_CUDA_INFO"
	.sectionflags	@""
	.align	4


	//----- nvinfo : EIATTR_CUDA_API_VERSION
	.align		4
        /*0000*/ 	.byte	0x04, 0x37
        /*0002*/ 	.short	(.L_9 - .L_8)
.L_8:
        /*0004*/ 	.word	0x0000007c


	//----- nvinfo : EIATTR_KPARAM_INFO
	.align		4
.L_9:
        /*0008*/ 	.byte	0x04, 0x17
        /*000a*/ 	.short	(.L_11 - .L_10)
.L_10:
        /*000c*/ 	.word	0x00000000
        /*0010*/ 	.short	0x0006
        /*0012*/ 	.short	0x0030
        /*0014*/ 	.byte	0x00, 0xf0, 0x11, 0x00


	//----- nvinfo : EIATTR_KPARAM_INFO
	.align		4
.L_11:
        /*0018*/ 	.byte	0x04, 0x17
        /*001a*/ 	.short	(.L_13 - .L_12)
.L_12:
        /*001c*/ 	.word	0x00000000
        /*0020*/ 	.short	0x0005
        /*0022*/ 	.short	0x0028
        /*0024*/ 	.byte	0x00, 0xf4, 0x21, 0x00


	//----- nvinfo : EIATTR_KPARAM_INFO
	.align		4
.L_13:
        /*0028*/ 	.byte	0x04, 0x17
        /*002a*/ 	.short	(.L_15 - .L_14)
.L_14:
        /*002c*/ 	.word	0x00000000
        /*0030*/ 	.short	0x0004
        /*0032*/ 	.short	0x0020
        /*0034*/ 	.byte	0x00, 0xf4, 0x21, 0x00


	//----- nvinfo : EIATTR_KPARAM_INFO
	.align		4
.L_15:
        /*0038*/ 	.byte	0x04, 0x17
        /*003a*/ 	.short	(.L_17 - .L_16)
.L_16:
        /*003c*/ 	.word	0x00000000
        /*0040*/ 	.short	0x0003
        /*0042*/ 	.short	0x0018
        /*0044*/ 	.byte	0x00, 0xf4, 0x21, 0x00


	//----- nvinfo : EIATTR_KPARAM_INFO
	.align		4
.L_17:
        /*0048*/ 	.byte	0x04, 0x17
        /*004a*/ 	.short	(.L_19 - .L_18)
.L_18:
        /*004c*/ 	.word	0x00000000
        /*0050*/ 	.short	0x0002
        /*0052*/ 	.short	0x0010
        /*0054*/ 	.byte	0x00, 0xf4, 0x21, 0x00


	//----- nvinfo : EIATTR_KPARAM_INFO
	.align		4
.L_19:
        /*0058*/ 	.byte	0x04, 0x17
        /*005a*/ 	.short	(.L_21 - .L_20)
.L_20:
        /*005c*/ 	.word	0x00000000
        /*0060*/ 	.short	0x0001
        /*0062*/ 	.short	0x0008
        /*0064*/ 	.byte	0x00, 0xf4, 0x21, 0x00


	//----- nvinfo : EIATTR_KPARAM_INFO
	.align		4
.L_21:
        /*0068*/ 	.byte	0x04, 0x17
        /*006a*/ 	.short	(.L_23 - .L_22)
.L_22:
        /*006c*/ 	.word	0x00000000
        /*0070*/ 	.short	0x0000
        /*0072*/ 	.short	0x0000
        /*0074*/ 	.byte	0x00, 0xf4, 0x21, 0x00


	//----- nvinfo : EIATTR_SPARSE_MMA_MASK
	.align		4
.L_23:
        /*0078*/ 	.byte	0x03, 0x50
        /*007a*/ 	.short	0x0000


	//----- nvinfo : EIATTR_MAXREG_COUNT
	.align		4
        /*007c*/ 	.byte	0x03, 0x1b
        /*007e*/ 	.short	0x00ff


	//----- nvinfo : EIATTR_EXIT_INSTR_OFFSETS
	.align		4
        /*0080*/ 	.byte	0x04, 0x1c
        /*0082*/ 	.short	(.L_25 - .L_24)


	//   ....[0]....
.L_24:
        /*0084*/ 	.word	0x000001c0


	//   ....[1]....
        /*0088*/ 	.word	0x000001e0


	//----- nvinfo : EIATTR_REQNTID
	.align		4
.L_25:
        /*008c*/ 	.byte	0x04, 0x10
        /*008e*/ 	.short	(.L_27 - .L_26)
.L_26:
        /*0090*/ 	.word	0x00000080
        /*0094*/ 	.word	0x00000001
        /*0098*/ 	.word	0x00000001


	//----- nvinfo : EIATTR_CBANK_PARAM_SIZE
	.align		4
.L_27:
        /*009c*/ 	.byte	0x03, 0x19
        /*009e*/ 	.short	0x0034


	//----- nvinfo : EIATTR_PARAM_CBANK
	.align		4
        /*00a0*/ 	.byte	0x04, 0x0a
        /*00a2*/ 	.short	(.L_29 - .L_28)
	.align		4
.L_28:
        /*00a4*/ 	.word	index@(.nv.constant0.triton_poi_fused__unsafe_index_add_mul_sub_22)
        /*00a8*/ 	.short	0x0210
        /*00aa*/ 	.short	0x0034


	//----- nvinfo : EIATTR_SW_WAR
	.align		4
.L_29:
        /*00ac*/ 	.byte	0x04, 0x36
        /*00ae*/ 	.short	(.L_31 - .L_30)
.L_30:
        /*00b0*/ 	.word	0x00000008
.L_31:


//--------------------- .nv.callgraph             --------------------------
	.section	.nv.callgraph,"",@"SHT_CUDA_CALLGRAPH"
	.align	4
	.sectionentsize	8
	.align		4
        /*0000*/ 	.word	0x00000000
	.align		4
        /*0004*/ 	.word	0xffffffff
	.align		4
        /*0008*/ 	.word	0x00000000
	.align		4
        /*000c*/ 	.word	0xfffffffe
	.align		4
        /*0010*/ 	.word	0x00000000
	.align		4
        /*0014*/ 	.word	0xfffffffd
	.align		4
        /*0018*/ 	.word	0x00000000
	.align		4
        /*001c*/ 	.word	0xfffffffc


//--------------------- .text.triton_poi_fused__unsafe_index_add_mul_sub_22 --------------------------
	.section	.text.triton_poi_fused__unsafe_index_add_mul_sub_22,"ax",@progbits
	.align	128
        .global         triton_poi_fused__unsafe_index_add_mul_sub_22
        .type           triton_poi_fused__unsafe_index_add_mul_sub_22,@function
        .size           triton_poi_fused__unsafe_index_add_mul_sub_22,(.L_x_1 - triton_poi_fused__unsafe_index_add_mul_sub_22)
        .other          triton_poi_fused__unsafe_index_add_mul_sub_22,@"STO_CUDA_ENTRY STV_DEFAULT"
triton_poi_fused__unsafe_index_add_mul_sub_22:
.text.triton_poi_fused__unsafe_index_add_mul_sub_22:
[----:B------:R-:W0:Y:S02]  /*0000*/  LDC R1, c[0x0][0x28] ;  /* 0x00000a00ff017b82 */ /* 0x000e240000000800 */
[----:B------:R-:W1:Y:S01]  /*0010*/  S2R R0, SR_TID.X ;  /* 0x0000000000007919 */ /* 0x000e620000002100 */
[----:B------:R-:W2:Y:S01]  /*0020*/  LDC.64 R4, c[0x0][0x220] ;  /* 0x00008800ff047b82 */ /* 0x000ea20000000a00 */
[----:B------:R-:W-:Y:S01]  /*0030*/  ULDC.64 UR4, c[0x0][0x208] ;  /* 0x0000820000047ab9 */ /* 0x000fe20000000a00 */
[----:B------:R-:W3:Y:S06]  /*0040*/  S2R R9, SR_CTAID.X ;  /* 0x0000000000097919 */ /* 0x000eec0000002500 */
[----:B------:R-:W4:Y:S01]  /*0050*/  LDC.64 R2, c[0x0][0x230] ;  /* 0x00008c00ff027b82 */ /* 0x000f220000000a00 */
[----:B-1----:R-:W-:-:S02]  /*0060*/  LOP3.LUT R0, R0, 0x7f, RZ, 0xc0, !PT ;  /* 0x0000007f00007812 */ /* 0x002fc400078ec0ff */
[--C-:B---3--:R-:W-:Y:S02]  /*0070*/  SHF.R.U32.HI R6, RZ, 0x18, R9.reuse ;  /* 0x00000018ff067819 */ /* 0x108fe40000011609 */
[----:B------:R-:W-:Y:S01]  /*0080*/  SHF.R.S32.HI R7, RZ, 0x18, R9 ;  /* 0x00000018ff077819 */ /* 0x000fe20000011409 */
[----:B------:R-:W-:Y:S01]  /*0090*/  IMAD R9, R9, 0x80, R0 ;  /* 0x0000008009097824 */ /* 0x000fe200078e0200 */
[----:B------:R-:W-:Y:S02]  /*00a0*/  SGXT.U32 R0, R6, 0x1 ;  /* 0x000000010600781a */ /* 0x000fe40000000000 */
[----:B------:R-:W-:Y:S02]  /*00b0*/  SGXT R6, R7, 0x1 ;  /* 0x000000010706781a */ /* 0x000fe40000000200 */
[C---:B------:R-:W-:Y:S01]  /*00c0*/  ISETP.GE.AND P0, PT, R9.reuse, 0x200, PT ;  /* 0x000002000900780c */ /* 0x040fe20003f06270 */
[----:B------:R-:W-:Y:S01]  /*00d0*/  IMAD.IADD R0, R9, 0x1, R0 ;  /* 0x0000000109007824 */ /* 0x000fe200078e0200 */
[----:B------:R-:W-:-:S04]  /*00e0*/  LEA.HI R6, R6, R9, RZ, 0x2 ;  /* 0x0000000906067211 */ /* 0x000fc800078f10ff */
[----:B------:R-:W-:Y:S02]  /*00f0*/  SHF.R.S32.HI R11, RZ, 0x2, R6 ;  /* 0x00000002ff0b7819 */ /* 0x000fe40000011406 */
[----:B------:R-:W-:-:S03]  /*0100*/  LOP3.LUT R0, R0, 0xfffffffe, RZ, 0xc0, !PT ;  /* 0xfffffffe00007812 */ /* 0x000fc600078ec0ff */
[----:B--2---:R-:W-:Y:S01]  /*0110*/  IMAD.WIDE R4, R11, 0x4, R4 ;  /* 0x000000040b047825 */ /* 0x004fe200078e0204 */
[----:B------:R-:W-:Y:S01]  /*0120*/  IADD3 R7, R9, -R0, RZ ;  /* 0x8000000009077210 */ /* 0x000fe20007ffe0ff */
[----:B------:R-:W-:Y:S02]  /*0130*/  HFMA2.MMA R11, -RZ, RZ, 0, 0 ;  /* 0x00000000ff0b7435 */ /* 0x000fe400000001ff */
[----:B------:R-:W-:Y:S02]  /*0140*/  IMAD.MOV.U32 R0, RZ, RZ, RZ ;  /* 0x000000ffff007224 */ /* 0x000fe400078e00ff */
[----:B----4-:R-:W-:Y:S02]  /*0150*/  IMAD.WIDE R2, R7, 0x4, R2 ;  /* 0x0000000407027825 */ /* 0x010fe400078e0202 */
[----:B------:R-:W1:Y:S02]  /*0160*/  LDC.64 R6, c[0x0][0x238] ;  /* 0x00008e00ff067b82 */ /* 0x000e640000000a00 */
[----:B------:R-:W2:Y:S04]  /*0170*/  @!P0 LDG.E.EL R0, desc[UR4][R4.64] ;  /* 0x0000000404008981 */ /* 0x000ea8000c2e1900 */
[----:B------:R-:W3:Y:S01]  /*0180*/  @!P0 LDG.E.EL R11, desc[UR4][R2.64] ;  /* 0x00000004020b8981 */ /* 0x000ee2000c2e1900 */
[----:B-1----:R-:W-:-:S04]  /*0190*/  IMAD.WIDE R6, R9, 0x4, R6 ;  /* 0x0000000409067825 */ /* 0x002fc800078e0206 */
[----:B--2---:R-:W-:-:S04]  /*01a0*/  FADD R13, R0, -R0 ;  /* 0x80000000000d7221 */ /* 0x004fc80000000000 */
[----:B---3--:R-:W-:Y:S01]  /*01b0*/  FFMA R11, R13, R11, R0 ;  /* 0x0000000b0d0b7223 */ /* 0x008fe20000000000 */
[----:B------:R-:W-:Y:S06]  /*01c0*/  @P0 EXIT ;  /* 0x000000000000094d */ /* 0x000fec0003800000 */
[----:B------:R-:W-:Y:S01]  /*01d0*/  STG.E desc[UR4][R6.64], R11 ;  /* 0x0000000b06007986 */ /* 0x000fe2000c101904 */
[----:B------:R-:W-:Y:S05]  /*01e0*/  EXIT ;  /* 0x000000000000794d */ /* 0x000fea0003800000 */
.L_x_0:
[----:B------:R-:W-:-:S00]  /*01f0*/  BRA `(.L_x_0) ;  /* 0xfffffffc00fc7947 */ /* 0x000fc0000383ffff */
[----:B------:R-:W-:-:S00]  /*0200*/  NOP ;  /* 0x0000000000007918 */ /* 0x000fc00000000000 */
[----:B------:R-:W-:-:S00]  /*0210*/  NOP ;  /* 0x0000000000007918 */ /* 0x000fc00000000000 */
[----:B------:R-:W-:-:S00]  /*0220*/  NOP ;  /* 0x0000000000007918 */ /* 0x000fc00000000000 */
[----:B------:R-:W-:-:S00]  /*0230*/  NOP ;  /* 0x0000000000007918 */ /* 0x000fc00000000000 */
[----:B------:R-:W-:-:S00]  /*0240*/  NOP ;  /* 0x0000000000007918 */ /* 0x000fc00000000000 */
[----:B------:R-:W-:-:S00]  /*0250*/  NOP ;  /* 0x0000000000007918 */ /* 0x000fc00000000000 */
[----:B------:R-:W-:-:S00]  /*0260*/  NOP ;  /* 0x0000000000007918 */ /* 0x000fc00000000000 */
[----:B------:R-:W-:-:S00]  /*0270*/  NOP ;  /* 0x0000000000007918 */ /* 0x000fc00000000000 */
.L_x_1:


//--------------------- .nv.constant0.triton_poi_fused__unsafe_index_add_mul_sub_22 --------------------------
	.section	.nv.constant0.triton_poi_fused__unsafe_index_add_mul_sub_22,"a",@progbits
	.sectionflags	@""
	.align	4
.nv.constant0.triton_poi_fused__unsafe_index_add_mul_sub_22:
	.zero		580
